	.headerflags	@"EF_CUDA_TEXMODE_UNIFIED EF_CUDA_64BIT_ADDRESS EF_CUDA_ACCELERATORS EF_CUDA_SM90 EF_CUDA_VIRTUAL_SM(EF_CUDA_SM90)"
	.elftype	@"ET_EXEC"


//--------------------- .nv.info                  --------------------------
	.section	.nv.info,"",@"SHT_CUDA_INFO"
	.align	4


	//----- nvinfo : EIATTR_REGCOUNT
	.align		4
        /*0000*/ 	.byte	0x04, 0x2f
        /*0002*/ 	.short	(.L_3 - .L_2)
	.align		4
.L_2:
        /*0004*/ 	.word	index@(triton_poi_fused__native_batch_norm_legit_no_training_add_relu_32)
        /*0008*/ 	.word	0x00000020


	//----- nvinfo : EIATTR_MIN_STACK_SIZE
	.align		4
.L_3:
        /*000c*/ 	.byte	0x04, 0x12
        /*000e*/ 	.short	(.L_5 - .L_4)
	.align		4
.L_4:
        /*0010*/ 	.word	index@(triton_poi_fused__native_batch_norm_legit_no_training_add_relu_32)
        /*0014*/ 	.word	0x00000000


	//----- nvinfo : EIATTR_FRAME_SIZE
	.align		4
.L_5:
        /*0018*/ 	.byte	0x04, 0x11
        /*001a*/ 	.short	(.L_7 - .L_6)
	.align		4
.L_6:
        /*001c*/ 	.word	index@(triton_poi_fused__native_batch_norm_legit_no_training_add_relu_32)
        /*0020*/ 	.word	0x00000000


	//----- nvinfo : EIATTR_MIN_STACK_SIZE
	.align		4
.L_7:
        /*0024*/ 	.byte	0x04, 0x12
        /*0026*/ 	.short	(.L_9 - .L_8)
	.align		4
.L_8:
        /*0028*/ 	.word	index@(triton_poi_fused__native_batch_norm_legit_no_training_add_relu_32)
        /*002c*/ 	.word	0x00000000
.L_9:


//--------------------- .nv.info.triton_poi_fused__native_batch_norm_legit_no_training_add_relu_32 --------------------------
	.section	.nv.info.triton_poi_fused__native_batch_norm_legit_no_training_add_relu_32,"",@"SHT_CUDA_INFO"
	.sectionflags	@""
	.align	4


	//----- nvinfo : EIATTR_CUDA_API_VERSION
	.align		4
        /*0000*/ 	.byte	0x04, 0x37
        /*0002*/ 	.short	(.L_11 - .L_10)
.L_10:
        /*0004*/ 	.word	0x0000007c


	//----- nvinfo : EIATTR_KPARAM_INFO
	.align		4
.L_11:
        /*0008*/ 	.byte	0x04, 0x17
        /*000a*/ 	.short	(.L_13 - .L_12)
.L_12:
        /*000c*/ 	.word	0x00000000
        /*0010*/ 	.short	0x000b
        /*0012*/ 	.short	0x0058
        /*0014*/ 	.byte	0x00, 0xf0, 0x11, 0x00


	//----- nvinfo : EIATTR_KPARAM_INFO
	.align		4
.L_13:
        /*0018*/ 	.byte	0x04, 0x17
        /*001a*/ 	.short	(.L_15 - .L_14)
.L_14:
        /*001c*/ 	.word	0x00000000
        /*0020*/ 	.short	0x000a
        /*0022*/ 	.short	0x0050
        /*0024*/ 	.byte	0x00, 0xf4, 0x21, 0x00


	//----- nvinfo : EIATTR_KPARAM_INFO
	.align		4
.L_15:
        /*0028*/ 	.byte	0x04, 0x17
        /*002a*/ 	.short	(.L_17 - .L_16)
.L_16:
        /*002c*/ 	.word	0x00000000
        /*0030*/ 	.short	0x0009
        /*0032*/ 	.short	0x0048
        /*0034*/ 	.byte	0x00, 0xf4, 0x21, 0x00


	//----- nvinfo : EIATTR_KPARAM_INFO
	.align		4
.L_17:
        /*0038*/ 	.byte	0x04, 0x17
        /*003a*/ 	.short	(.L_19 - .L_18)
.L_18:
        /*003c*/ 	.word	0x00000000
        /*0040*/ 	.short	0x0008
        /*0042*/ 	.short	0x0040
        /*0044*/ 	.byte	0x00, 0xf4, 0x21, 0x00


	//----- nvinfo : EIATTR_KPARAM_INFO
	.align		4
.L_19:
        /*0048*/ 	.byte	0x04, 0x17
        /*004a*/ 	.short	(.L_21 - .L_20)
.L_20:
        /*004c*/ 	.word	0x00000000
        /*0050*/ 	.short	0x0007
        /*0052*/ 	.short	0x0038
        /*0054*/ 	.byte	0x00, 0xf4, 0x21, 0x00


	//----- nvinfo : EIATTR_KPARAM_INFO
	.align		4
.L_21:
        /*0058*/ 	.byte	0x04, 0x17
        /*005a*/ 	.short	(.L_23 - .L_22)
.L_22:
        /*005c*/ 	.word	0x00000000
        /*0060*/ 	.short	0x0006
        /*0062*/ 	.short	0x0030
        /*0064*/ 	.byte	0x00, 0xf4, 0x21, 0x00


	//----- nvinfo : EIATTR_KPARAM_INFO
	.align		4
.L_23:
        /*0068*/ 	.byte	0x04, 0x17
        /*006a*/ 	.short	(.L_25 - .L_24)
.L_24:
        /*006c*/ 	.word	0x00000000
        /*0070*/ 	.short	0x0005
        /*0072*/ 	.short	0x0028
        /*0074*/ 	.byte	0x00, 0xf4, 0x21, 0x00


	//----- nvinfo : EIATTR_KPARAM_INFO
	.align		4
.L_25:
        /*0078*/ 	.byte	0x04, 0x17
        /*007a*/ 	.short	(.L_27 - .L_26)
.L_26:
        /*007c*/ 	.word	0x00000000
        /*0080*/ 	.short	0x0004
        /*0082*/ 	.short	0x0020
        /*0084*/ 	.byte	0x00, 0xf4, 0x21, 0x00


	//----- nvinfo : EIATTR_KPARAM_INFO
	.align		4
.L_27:
        /*0088*/ 	.byte	0x04, 0x17
        /*008a*/ 	.short	(.L_29 - .L_28)
.L_28:
        /*008c*/ 	.word	0x00000000
        /*0090*/ 	.short	0x0003
        /*0092*/ 	.short	0x0018
        /*0094*/ 	.byte	0x00, 0xf4, 0x21, 0x00


	//----- nvinfo : EIATTR_KPARAM_INFO
	.align		4
.L_29:
        /*0098*/ 	.byte	0x04, 0x17
        /*009a*/ 	.short	(.L_31 - .L_30)
.L_30:
        /*009c*/ 	.word	0x00000000
        /*00a0*/ 	.short	0x0002
        /*00a2*/ 	.short	0x0010
        /*00a4*/ 	.byte	0x00, 0xf4, 0x21, 0x00


	//----- nvinfo : EIATTR_KPARAM_INFO
	.align		4
.L_31:
        /*00a8*/ 	.byte	0x04, 0x17
        /*00aa*/ 	.short	(.L_33 - .L_32)
.L_32:
        /*00ac*/ 	.word	0x00000000
        /*00b0*/ 	.short	0x0001
        /*00b2*/ 	.short	0x0008
        /*00b4*/ 	.byte	0x00, 0xf4, 0x21, 0x00


	//----- nvinfo : EIATTR_KPARAM_INFO
	.align		4
.L_33:
        /*00b8*/ 	.byte	0x04, 0x17
        /*00ba*/ 	.short	(.L_35 - .L_34)
.L_34:
        /*00bc*/ 	.word	0x00000000
        /*00c0*/ 	.short	0x0000
        /*00c2*/ 	.short	0x0000
        /*00c4*/ 	.byte	0x00, 0xf4, 0x21, 0x00


	//----- nvinfo : EIATTR_SPARSE_MMA_MASK
	.align		4
.L_35:
        /*00c8*/ 	.byte	0x03, 0x50
        /*00ca*/ 	.short	0x0000


	//----- nvinfo : EIATTR_MAXREG_COUNT
	.align		4
        /*00cc*/ 	.byte	0x03, 0x1b
        /*00ce*/ 	.short	0x00ff


	//----- nvinfo : EIATTR_EXIT_INSTR_OFFSETS
	.align		4
        /*00d0*/ 	.byte	0x04, 0x1c
        /*00d2*/ 	.short	(.L_37 - .L_36)


	//   ....[0]....
.L_36:
        /*00d4*/ 	.word	0x00000ba0


	//----- nvinfo : EIATTR_REQNTID
	.align		4
.L_37:
        /*00d8*/ 	.byte	0x04, 0x10
        /*00da*/ 	.short	(.L_39 - .L_38)
.L_38:
        /*00dc*/ 	.word	0x00000080
        /*00e0*/ 	.word	0x00000001
        /*00e4*/ 	.word	0x00000001


	//----- nvinfo : EIATTR_CBANK_PARAM_SIZE
	.align		4
.L_39:
        /*00e8*/ 	.byte	0x03, 0x19
        /*00ea*/ 	.short	0x005c


	//----- nvinfo : EIATTR_PARAM_CBANK
	.align		4
        /*00ec*/ 	.byte	0x04, 0x0a
        /*00ee*/ 	.short	(.L_41 - .L_40)
	.align		4
.L_40:
        /*00f0*/ 	.word	index@(.nv.constant0.triton_poi_fused__native_batch_norm_legit_no_training_add_relu_32)
        /*00f4*/ 	.short	0x0210
        /*00f6*/ 	.short	0x005c


	//----- nvinfo : EIATTR_SW_WAR
	.align		4
.L_41:
        /*00f8*/ 	.byte	0x04, 0x36
        /*00fa*/ 	.short	(.L_43 - .L_42)
.L_42:
        /*00fc*/ 	.word	0x00000008
.L_43:


//--------------------- .nv.callgraph             --------------------------
	.section	.nv.callgraph,"",@"SHT_CUDA_CALLGRAPH"
	.align	4
	.sectionentsize	8
	.align		4
        /*0000*/ 	.word	0x00000000
	.align		4
        /*0004*/ 	.word	0xffffffff
	.align		4
        /*0008*/ 	.word	0x00000000
	.align		4
        /*000c*/ 	.word	0xfffffffe
	.align		4
        /*0010*/ 	.word	0x00000000
	.align		4
        /*0014*/ 	.word	0xfffffffd
	.align		4
        /*0018*/ 	.word	0x00000000
	.align		4
        /*001c*/ 	.word	0xfffffffc


//--------------------- .nv.constant4             --------------------------
	.section	.nv.constant4,"a",@progbits
	.align	8
	.align		8
.nv.constant4:
        /*0000*/ 	.dword	_$_str
	.align		8
        /*0008*/ 	.dword	_$_str_$_2


//--------------------- .text.triton_poi_fused__native_batch_norm_legit_no_training_add_relu_32 --------------------------
	.section	.text.triton_poi_fused__native_batch_norm_legit_no_training_add_relu_32,"ax",@progbits
	.align	128
        .global         triton_poi_fused__native_batch_norm_legit_no_training_add_relu_32
        .type           triton_poi_fused__native_batch_norm_legit_no_training_add_relu_32,@function
        .size           triton_poi_fused__native_batch_norm_legit_no_training_add_relu_32,(.L_x_1 - triton_poi_fused__native_batch_norm_legit_no_training_add_relu_32)
        .other          triton_poi_fused__native_batch_norm_legit_no_training_add_relu_32,@"STO_CUDA_ENTRY STV_DEFAULT"
triton_poi_fused__native_batch_norm_legit_no_training_add_relu_32:
.text.triton_poi_fused__native_batch_norm_legit_no_training_add_relu_32:
[----:B------:R-:W-:Y:S01]  /*0000*/  LDC R1, c[0x0][0x28] ;  /* 0x00000a00ff017b82 */ /* 0x000fe20000000800 */
[----:B------:R-:W1:Y:S01]  /*0010*/  S2R R0, SR_TID.X ;  /* 0x0000000000007919 */ /* 0x000e620000002100 */
[----:B------:R-:W-:-:S06]  /*0020*/  ULDC.64 UR4, c[0x0][0x208] ;  /* 0x0000820000047ab9 */ /* 0x000fcc0000000a00 */
[----:B------:R-:W2:Y:S01]  /*0030*/  LDC.64 R8, c[0x0][0x220] ;  /* 0x00008800ff087b82 */ /* 0x000ea20000000a00 */
[----:B------:R-:W3:Y:S07]  /*0040*/  S2R R3, SR_CTAID.X ;  /* 0x0000000000037919 */ /* 0x000eee0000002500 */
[----:B------:R-:W4:Y:S08]  /*0050*/  LDC.64 R28, c[0x0][0x218] ;  /* 0x00008600ff1c7b82 */ /* 0x000f300000000a00 */
[----:B------:R-:W5:Y:S08]  /*0060*/  LDC.64 R18, c[0x0][0x230] ;  /* 0x00008c00ff127b82 */ /* 0x000f700000000a00 */
[----:B------:R-:W2:Y:S01]  /*0070*/  LDC.64 R26, c[0x0][0x238] ;  /* 0x00008e00ff1a7b82 */ /* 0x000ea20000000a00 */
[----:B-1----:R-:W-:-:S02]  /*0080*/  SHF.L.U32 R0, R0, 0x2, RZ ;  /* 0x0000000200007819 */ /* 0x002fc400000006ff */
[----:B---3--:R-:W-:Y:S02]  /*0090*/  SHF.R.S32.HI R5, RZ, 0x15, R3 ;  /* 0x00000015ff057819 */ /* 0x008fe40000011403 */
[----:B------:R-:W-:Y:S02]  /*00a0*/  LOP3.LUT R0, R0, 0x1fc, RZ, 0xc0, !PT ;  /* 0x000001fc00007812 */ /* 0x000fe400078ec0ff */
[----:B------:R-:W-:Y:S02]  /*00b0*/  SGXT R5, R5, 0x1 ;  /* 0x000000010505781a */ /* 0x000fe40000000200 */
[----:B------:R-:W-:Y:S02]  /*00c0*/  LEA R4, R3, R0, 0xa ;  /* 0x0000000003047211 */ /* 0x000fe400078e50ff */
[----:B------:R-:W1:Y:S02]  /*00d0*/  LDC.64 R2, c[0x0][0x228] ;  /* 0x00008a00ff027b82 */ /* 0x000e640000000a00 */
[----:B------:R-:W-:-:S04]  /*00e0*/  LEA.HI R5, R5, R4, RZ, 0x6 ;  /* 0x0000000405057211 */ /* 0x000fc800078f30ff */
[--C-:B------:R-:W-:Y:S02]  /*00f0*/  SHF.R.S32.HI R21, RZ, 0x6, R5.reuse ;  /* 0x00000006ff157819 */ /* 0x100fe40000011405 */
[----:B------:R-:W-:Y:S02]  /*0100*/  SHF.R.S32.HI R0, RZ, 0x1f, R5 ;  /* 0x0000001fff007819 */ /* 0x000fe40000011405 */
[----:B------:R-:W-:Y:S02]  /*0110*/  IADD3 R5, R5, 0x200, RZ ;  /* 0x0000020005057810 */ /* 0x000fe40007ffe0ff */
[----:B------:R-:W-:Y:S02]  /*0120*/  LEA.HI R0, R0, R21, RZ, 0x9 ;  /* 0x0000001500007211 */ /* 0x000fe400078f48ff */
[--C-:B------:R-:W-:Y:S02]  /*0130*/  SHF.R.S32.HI R23, RZ, 0x6, R5.reuse ;  /* 0x00000006ff177819 */ /* 0x100fe40000011405 */
[----:B------:R-:W-:-:S02]  /*0140*/  SHF.R.S32.HI R6, RZ, 0x1f, R5 ;  /* 0x0000001fff067819 */ /* 0x000fc40000011405 */
[----:B------:R-:W-:Y:S02]  /*0150*/  LOP3.LUT R0, R0, 0xfffffe00, RZ, 0xc0, !PT ;  /* 0xfffffe0000007812 */ /* 0x000fe400078ec0ff */
[----:B------:R-:W-:Y:S02]  /*0160*/  LEA.HI R6, R6, R23, RZ, 0x9 ;  /* 0x0000001706067211 */ /* 0x000fe400078f48ff */
[----:B------:R-:W-:Y:S02]  /*0170*/  IADD3 R21, R21, -R0, RZ ;  /* 0x8000000015157210 */ /* 0x000fe40007ffe0ff */
[----:B------:R-:W-:-:S03]  /*0180*/  LOP3.LUT R6, R6, 0xfffffe00, RZ, 0xc0, !PT ;  /* 0xfffffe0006067812 */ /* 0x000fc600078ec0ff */
[----:B-1----:R-:W-:Y:S01]  /*0190*/  IMAD.WIDE R10, R21, 0x4, R2 ;  /* 0x00000004150a7825 */ /* 0x002fe200078e0202 */
[----:B------:R-:W-:-:S04]  /*01a0*/  IADD3 R23, R23, -R6, RZ ;  /* 0x8000000617177210 */ /* 0x000fc80007ffe0ff */
[----:B------:R1:W3:Y:S01]  /*01b0*/  LDG.E.EL R5, desc[UR4][R10.64] ;  /* 0x000000040a057981 */ /* 0x0002e2000c2e1900 */
[----:B------:R-:W-:Y:S02]  /*01c0*/  IMAD.WIDE R6, R23, 0x4, R2 ;  /* 0x0000000417067825 */ /* 0x000fe400078e0202 */
[----:B------:R-:W1:Y:S04]  /*01d0*/  LDC.64 R2, c[0x0][0x250] ;  /* 0x00009400ff027b82 */ /* 0x000e680000000a00 */
[----:B------:R-:W3:Y:S01]  /*01e0*/  LDG.E.EL R7, desc[UR4][R6.64] ;  /* 0x0000000406077981 */ /* 0x000ee2000c2e1900 */
[----:B-1----:R-:W-:-:S06]  /*01f0*/  IMAD.WIDE R16, R21, 0x4, R2 ;  /* 0x0000000415107825 */ /* 0x002fcc00078e0202 */
[----:B------:R-:W3:Y:S01]  /*0200*/  LDG.E.EL R16, desc[UR4][R16.64] ;  /* 0x0000000410107981 */ /* 0x000ee2000c2e1900 */
[----:B--2---:R-:W-:-:S04]  /*0210*/  IMAD.WIDE R12, R21, 0x4, R8 ;  /* 0x00000004150c7825 */ /* 0x004fc800078e0208 */
[----:B----4-:R-:W-:Y:S01]  /*0220*/  IMAD.WIDE R28, R4, 0x4, R28 ;  /* 0x00000004041c7825 */ /* 0x010fe200078e021c */
[----:B------:R-:W2:Y:S03]  /*0230*/  LDG.E.EL R0, desc[UR4][R12.64] ;  /* 0x000000040c007981 */ /* 0x000ea6000c2e1900 */
[----:B-----5:R-:W-:-:S04]  /*0240*/  IMAD.WIDE R24, R21, 0x4, R18 ;  /* 0x0000000415187825 */ /* 0x020fc800078e0212 */
[----:B0-----:R-:W-:Y:S02]  /*0250*/  IMAD.WIDE R10, R21, 0x4, R26 ;  /* 0x00000004150a7825 */ /* 0x001fe400078e021a */
[----:B------:R0:W4:Y:S04]  /*0260*/  LDG.E.EL R25, desc[UR4][R24.64] ;  /* 0x0000000418197981 */ /* 0x000128000c2e1900 */
[----:B------:R-:W2:Y:S01]  /*0270*/  LDG.E.128 R12, desc[UR4][R28.64] ;  /* 0x000000041c0c7981 */ /* 0x000ea2000c1e1d00 */
[----:B------:R-:W-:-:S03]  /*0280*/  IMAD.WIDE R8, R23, 0x4, R8 ;  /* 0x0000000417087825 */ /* 0x000fc600078e0208 */
[----:B------:R-:W4:Y:S04]  /*0290*/  LDG.E.EL R6, desc[UR4][R10.64] ;  /* 0x000000040a067981 */ /* 0x000f28000c2e1900 */
[----:B------:R-:W5:Y:S04]  /*02a0*/  LDG.E.EL R17, desc[UR4][R8.64] ;  /* 0x0000000408117981 */ /* 0x000f68000c2e1900 */
[----:B------:R1:W5:Y:S01]  /*02b0*/  LDG.E.128 R8, desc[UR4][R28.64+0x800] ;  /* 0x000800041c087981 */ /* 0x000362000c1e1d00 */
[----:B------:R-:W-:-:S04]  /*02c0*/  IMAD.WIDE R18, R23, 0x4, R18 ;  /* 0x0000000417127825 */ /* 0x000fc800078e0212 */
[----:B------:R-:W-:Y:S02]  /*02d0*/  IMAD.WIDE R26, R23, 0x4, R26 ;  /* 0x00000004171a7825 */ /* 0x000fe400078e021a */
[----:B------:R-:W5:Y:S04]  /*02e0*/  LDG.E.EL R19, desc[UR4][R18.64] ;  /* 0x0000000412137981 */ /* 0x000f68000c2e1900 */
[----:B------:R0:W5:Y:S01]  /*02f0*/  LDG.E.EL R20, desc[UR4][R26.64] ;  /* 0x000000041a147981 */ /* 0x000162000c2e1900 */
[----:B---3--:R-:W-:Y:S01]  /*0300*/  FADD R5, R5, 9.9999997473787516356e-06 ;  /* 0x3727c5ac05057421 */ /* 0x008fe20000000000 */
[----:B------:R-:W-:-:S04]  /*0310*/  FADD R7, R7, 9.9999997473787516356e-06 ;  /* 0x3727c5ac07077421 */ /* 0x000fc80000000000 */
[----:B0-----:R-:W0:Y:S08]  /*0320*/  MUFU.SQRT R24, R7 ;  /* 0x0000000700187308 */ /* 0x001e300000002000 */
[----:B------:R-:W3:Y:S01]  /*0330*/  MUFU.SQRT R22, R5 ;  /* 0x0000000500167308 */ /* 0x000ee20000002000 */
[C---:B0-----:R-:W-:Y:S02]  /*0340*/  FSETP.GT.AND P1, PT, R24.reuse, 8.50705917302346158658e+37, PT ;  /* 0x7e8000001800780b */ /* 0x041fe40003f24000 */
[----:B------:R-:W-:-:S02]  /*0350*/  FSETP.GEU.AND P3, PT, R24, 1.175494350822287508e-38, PT ;  /* 0x008000001800780b */ /* 0x000fc40003f6e000 */
[C---:B---3--:R-:W-:Y:S02]  /*0360*/  FSETP.GT.AND P0, PT, R22.reuse, 8.50705917302346158658e+37, PT ;  /* 0x7e8000001600780b */ /* 0x048fe40003f04000 */
[----:B------:R-:W-:-:S07]  /*0370*/  FSETP.GEU.AND P2, PT, R22, 1.175494350822287508e-38, PT ;  /* 0x008000001600780b */ /* 0x000fce0003f4e000 */
[----:B------:R-:W-:Y:S01]  /*0380*/  @P1 FMUL R24, R24, 0.25 ;  /* 0x3e80000018181820 */ /* 0x000fe20000400000 */
[----:B------:R-:W-:-:S03]  /*0390*/  HFMA2.MMA R5, -RZ, RZ, 1.625, 0 ;  /* 0x3e800000ff057435 */ /* 0x000fc600000001ff */
[----:B------:R-:W-:Y:S01]  /*03a0*/  @!P3 FMUL R24, R24, 16777216 ;  /* 0x4b8000001818b820 */ /* 0x000fe20000400000 */
[----:B------:R-:W-:Y:S01]  /*03b0*/  @P0 FMUL R22, R22, 0.25 ;  /* 0x3e80000016160820 */ /* 0x000fe20000400000 */
[----:B-1----:R-:W-:-:S04]  /*03c0*/  FADD R28, R16, 9.9999997473787516356e-06 ;  /* 0x3727c5ac101c7421 */ /* 0x002fc80000000000 */
[----:B------:R-:W0:Y:S01]  /*03d0*/  MUFU.RCP R24, R24 ;  /* 0x0000001800187308 */ /* 0x000e220000001000 */
[----:B------:R-:W-:Y:S01]  /*03e0*/  @!P2 FMUL R22, R22, 16777216 ;  /* 0x4b8000001616a820 */ /* 0x000fe20000400000 */
[----:B------:R-:W-:-:S06]  /*03f0*/  FSEL R27, R5, 1, P1 ;  /* 0x3f800000051b7808 */ /* 0x000fcc0000800000 */
[----:B------:R-:W1:Y:S01]  /*0400*/  MUFU.RCP R18, R22 ;  /* 0x0000001600127308 */ /* 0x000e620000001000 */
[----:B------:R-:W-:-:S07]  /*0410*/  @!P3 FMUL R27, R27, 16777216 ;  /* 0x4b8000001b1bb820 */ /* 0x000fce0000400000 */
[----:B------:R-:W3:Y:S01]  /*0420*/  MUFU.SQRT R22, R28 ;  /* 0x0000001c00167308 */ /* 0x000ee20000002000 */
[----:B------:R-:W-:Y:S01]  /*0430*/  FSEL R7, R5, 1, P0 ;  /* 0x3f80000005077808 */ /* 0x000fe20000000000 */
[----:B0-----:R-:W-:Y:S01]  /*0440*/  FMUL R16, R24, R27 ;  /* 0x0000001b18107220 */ /* 0x001fe20000400000 */
[----:B------:R-:W-:-:S04]  /*0450*/  IMAD.WIDE R26, R23, 0x4, R2 ;  /* 0x00000004171a7825 */ /* 0x000fc800078e0202 */
[----:B------:R-:W-:Y:S01]  /*0460*/  @!P2 FMUL R7, R7, 16777216 ;  /* 0x4b8000000707a820 */ /* 0x000fe20000400000 */
[----:B------:R0:W5:Y:S01]  /*0470*/  LDG.E.EL R2, desc[UR4][R26.64] ;  /* 0x000000041a027981 */ /* 0x000162000c2e1900 */
[--C-:B--2---:R-:W-:Y:S02]  /*0480*/  FADD R12, R12, -R0.reuse ;  /* 0x800000000c0c7221 */ /* 0x104fe40000000000 */
[----:B-1----:R-:W-:Y:S01]  /*0490*/  FMUL R7, R18, R7 ;  /* 0x0000000712077220 */ /* 0x002fe20000400000 */
[C---:B---3--:R-:W-:Y:S02]  /*04a0*/  FSETP.GT.AND P0, PT, R22.reuse, 8.50705917302346158658e+37, PT ;  /* 0x7e8000001600780b */ /* 0x048fe40003f04000 */
[----:B------:R-:W-:Y:S01]  /*04b0*/  FSETP.GEU.AND P1, PT, R22, 1.175494350822287508e-38, PT ;  /* 0x008000001600780b */ /* 0x000fe20003f2e000 */
[--C-:B------:R-:W-:Y:S01]  /*04c0*/  FADD R18, R13, -R0.reuse ;  /* 0x800000000d127221 */ /* 0x100fe20000000000 */
[--C-:B------:R-:W-:Y:S01]  /*04d0*/  FADD R14, R14, -R0.reuse ;  /* 0x800000000e0e7221 */ /* 0x100fe20000000000 */
[----:B------:R-:W-:Y:S01]  /*04e0*/  FADD R0, R15, -R0 ;  /* 0x800000000f007221 */ /* 0x000fe20000000000 */
[C---:B------:R-:W-:Y:S01]  /*04f0*/  FMUL R12, R7.reuse, R12 ;  /* 0x0000000c070c7220 */ /* 0x040fe20000400000 */
[C---:B------:R-:W-:Y:S01]  /*0500*/  FMUL R3, R7.reuse, R18 ;  /* 0x0000001207037220 */ /* 0x040fe20000400000 */
[C---:B------:R-:W-:Y:S01]  /*0510*/  FMUL R13, R7.reuse, R14 ;  /* 0x0000000e070d7220 */ /* 0x040fe20000400000 */
[----:B------:R-:W-:Y:S01]  /*0520*/  FMUL R29, R7, R0 ;  /* 0x00000000071d7220 */ /* 0x000fe20000400000 */
[----:B------:R-:W1:Y:S01]  /*0530*/  LDC.64 R14, c[0x0][0x248] ;  /* 0x00009200ff0e7b82 */ /* 0x000e620000000a00 */
[----:B----4-:R-:W-:-:S02]  /*0540*/  FFMA R0, R25, R3, R6 ;  /* 0x0000000319007223 */ /* 0x010fc40000000006 */
[----:B------:R-:W-:Y:S01]  /*0550*/  @P0 FMUL R22, R22, 0.25 ;  /* 0x3e80000016160820 */ /* 0x000fe20000400000 */
[C-C-:B------:R-:W-:Y:S01]  /*0560*/  FFMA R7, R25.reuse, R12, R6.reuse ;  /* 0x0000000c19077223 */ /* 0x140fe20000000006 */
[C-C-:B------:R-:W-:Y:S01]  /*0570*/  FFMA R3, R25.reuse, R13, R6.reuse ;  /* 0x0000000d19037223 */ /* 0x140fe20000000006 */
[----:B------:R-:W-:Y:S01]  /*0580*/  FFMA R6, R25, R29, R6 ;  /* 0x0000001d19067223 */ /* 0x000fe20000000006 */
[--C-:B-----5:R-:W-:Y:S01]  /*0590*/  FADD R25, R10, -R17.reuse ;  /* 0x800000110a197221 */ /* 0x120fe20000000000 */
[----:B------:R-:W2:Y:S01]  /*05a0*/  LDC.64 R12, c[0x0][0x258] ;  /* 0x00009600ff0c7b82 */ /* 0x000ea20000000a00 */
[----:B------:R-:W-:Y:S01]  /*05b0*/  @!P1 FMUL R22, R22, 16777216 ;  /* 0x4b80000016169820 */ /* 0x000fe20000400000 */
[--C-:B------:R-:W-:Y:S01]  /*05c0*/  FADD R18, R11, -R17.reuse ;  /* 0x800000110b127221 */ /* 0x100fe20000000000 */
[--C-:B0-----:R-:W-:Y:S01]  /*05d0*/  FADD R27, R8, -R17.reuse ;  /* 0x80000011081b7221 */ /* 0x101fe20000000000 */
[----:B------:R-:W-:-:S04]  /*05e0*/  FADD R29, R9, -R17 ;  /* 0x80000011091d7221 */ /* 0x000fc80000000000 */
[----:B------:R-:W0:Y:S01]  /*05f0*/  LDC.64 R10, c[0x0][0x240] ;  /* 0x00009000ff0a7b82 */ /* 0x000e220000000a00 */
[----:B------:R-:W3:Y:S07]  /*0600*/  MUFU.RCP R22, R22 ;  /* 0x0000001600167308 */ /* 0x000eee0000001000 */
[----:B------:R-:W4:Y:S01]  /*0610*/  LDC.64 R8, c[0x0][0x260] ;  /* 0x00009800ff087b82 */ /* 0x000f220000000a00 */
[C---:B------:R-:W-:Y:S01]  /*0620*/  FMUL R17, R16.reuse, R29 ;  /* 0x0000001d10117220 */ /* 0x040fe20000400000 */
[C---:B------:R-:W-:Y:S01]  /*0630*/  FMUL R29, R16.reuse, R25 ;  /* 0x00000019101d7220 */ /* 0x040fe20000400000 */
[----:B------:R-:W-:Y:S01]  /*0640*/  FSEL R25, R5, 1, P0 ;  /* 0x3f80000005197808 */ /* 0x000fe20000000000 */
[C---:B------:R-:W-:Y:S01]  /*0650*/  FMUL R27, R16.reuse, R27 ;  /* 0x0000001b101b7220 */ /* 0x040fe20000400000 */
[----:B------:R-:W-:Y:S01]  /*0660*/  FMUL R24, R16, R18 ;  /* 0x0000001210187220 */ /* 0x000fe20000400000 */
[----:B------:R-:W-:-:S02]  /*0670*/  FFMA R17, R19, R17, R20 ;  /* 0x0000001113117223 */ /* 0x000fc40000000014 */
[----:B------:R-:W-:Y:S01]  /*0680*/  @!P1 FMUL R25, R25, 16777216 ;  /* 0x4b80000019199820 */ /* 0x000fe20000400000 */
[C-C-:B------:R-:W-:Y:S01]  /*0690*/  FFMA R16, R19.reuse, R27, R20.reuse ;  /* 0x0000001b13107223 */ /* 0x140fe20000000014 */
[----:B------:R-:W-:Y:S01]  /*06a0*/  FFMA R18, R19, R29, R20 ;  /* 0x0000001d13127223 */ /* 0x000fe20000000014 */
[----:B-1----:R-:W-:-:S04]  /*06b0*/  IMAD.WIDE R26, R21, 0x4, R14 ;  /* 0x00000004151a7825 */ /* 0x002fc800078e020e */
[----:B------:R-:W-:Y:S01]  /*06c0*/  FFMA R20, R19, R24, R20 ;  /* 0x0000001813147223 */ /* 0x000fe20000000014 */
[----:B---3--:R-:W-:Y:S01]  /*06d0*/  FMUL R19, R22, R25 ;  /* 0x0000001916137220 */ /* 0x008fe20000400000 */
[----:B------:R-:W-:Y:S01]  /*06e0*/  IMAD.WIDE R24, R23, 0x4, R14 ;  /* 0x0000000417187825 */ /* 0x000fe200078e020e */
[----:B------:R0:W3:Y:S03]  /*06f0*/  LDG.E.EL R22, desc[UR4][R26.64] ;  /* 0x000000041a167981 */ /* 0x0000e6000c2e1900 */
[C---:B--2---:R-:W-:Y:S02]  /*0700*/  IMAD.WIDE R14, R21.reuse, 0x4, R12 ;  /* 0x00000004150e7825 */ /* 0x044fe400078e020c */
[----:B------:R-:W2:Y:S02]  /*0710*/  LDG.E.EL R24, desc[UR4][R24.64] ;  /* 0x0000000418187981 */ /* 0x000ea4000c2e1900 */
[----:B----4-:R-:W-:-:S02]  /*0720*/  IMAD.WIDE R28, R21, 0x4, R8 ;  /* 0x00000004151c7825 */ /* 0x010fc400078e0208 */
[----:B------:R1:W4:Y:S02]  /*0730*/  LDG.E.EL R21, desc[UR4][R14.64] ;  /* 0x000000040e157981 */ /* 0x000324000c2e1900 */
[----:B0-----:R-:W-:Y:S02]  /*0740*/  IMAD.WIDE R26, R4, 0x4, R10 ;  /* 0x00000004041a7825 */ /* 0x001fe400078e020a */
[----:B------:R-:W4:Y:S02]  /*0750*/  LDG.E.EL R28, desc[UR4][R28.64] ;  /* 0x000000041c1c7981 */ /* 0x000f24000c2e1900 */
[C---:B-1----:R-:W-:Y:S02]  /*0760*/  IMAD.WIDE R14, R23.reuse, 0x4, R8 ;  /* 0x00000004170e7825 */ /* 0x042fe400078e0208 */
[----:B------:R-:W3:Y:S02]  /*0770*/  LDG.E.128 R8, desc[UR4][R26.64] ;  /* 0x000000041a087981 */ /* 0x000ee4000c1e1d00 */
[----:B------:R-:W-:-:S02]  /*0780*/  IMAD.WIDE R12, R23, 0x4, R12 ;  /* 0x00000004170c7825 */ /* 0x000fc400078e020c */
[----:B------:R-:W5:Y:S04]  /*0790*/  LDG.E.EL R25, desc[UR4][R14.64] ;  /* 0x000000040e197981 */ /* 0x000f68000c2e1900 */
[----:B------:R2:W5:Y:S04]  /*07a0*/  LDG.E.EL R23, desc[UR4][R12.64] ;  /* 0x000000040c177981 */ /* 0x000568000c2e1900 */
[----:B------:R-:W2:Y:S01]  /*07b0*/  LDG.E.128 R12, desc[UR4][R26.64+0x800] ;  /* 0x000800041a0c7981 */ /* 0x000ea2000c1e1d00 */
[----:B------:R-:W-:-:S06]  /*07c0*/  FADD R2, R2, 9.9999997473787516356e-06 ;  /* 0x3727c5ac02027421 */ /* 0x000fcc0000000000 */
[----:B------:R-:W0:Y:S02]  /*07d0*/  MUFU.SQRT R2, R2 ;  /* 0x0000000200027308 */ /* 0x000e240000002000 */
[C---:B0-----:R-:W-:Y:S02]  /*07e0*/  FSETP.GT.AND P0, PT, R2.reuse, 8.50705917302346158658e+37, PT ;  /* 0x7e8000000200780b */ /* 0x041fe40003f04000 */
[----:B------:R-:W-:-:S11]  /*07f0*/  FSETP.GEU.AND P1, PT, R2, 1.175494350822287508e-38, PT ;  /* 0x008000000200780b */ /* 0x000fd60003f2e000 */
[----:B------:R-:W-:-:S04]  /*0800*/  @P0 FMUL R2, R2, 0.25 ;  /* 0x3e80000002020820 */ /* 0x000fc80000400000 */
[----:B------:R-:W-:-:S06]  /*0810*/  @!P1 FMUL R2, R2, 16777216 ;  /* 0x4b80000002029820 */ /* 0x000fcc0000400000 */
[----:B------:R-:W0:Y:S01]  /*0820*/  MUFU.RCP R2, R2 ;  /* 0x0000000200027308 */ /* 0x000e220000001000 */
[----:B------:R-:W-:-:S05]  /*0830*/  FSEL R5, R5, 1, P0 ;  /* 0x3f80000005057808 */ /* 0x000fca0000000000 */
[----:B------:R-:W-:-:S04]  /*0840*/  @!P1 FMUL R5, R5, 16777216 ;  /* 0x4b80000005059820 */ /* 0x000fc80000400000 */
[----:B0-----:R-:W-:Y:S01]  /*0850*/  FMUL R5, R2, R5 ;  /* 0x0000000502057220 */ /* 0x001fe20000400000 */
[--C-:B---3--:R-:W-:Y:S01]  /*0860*/  FADD R10, R10, -R22.reuse ;  /* 0x800000160a0a7221 */ /* 0x108fe20000000000 */
[--C-:B------:R-:W-:Y:S01]  /*0870*/  FADD R8, R8, -R22.reuse ;  /* 0x8000001608087221 */ /* 0x100fe20000000000 */
[--C-:B------:R-:W-:Y:S01]  /*0880*/  FADD R9, R9, -R22.reuse ;  /* 0x8000001609097221 */ /* 0x100fe20000000000 */
[----:B------:R-:W-:Y:S01]  /*0890*/  FADD R22, R11, -R22 ;  /* 0x800000160b167221 */ /* 0x000fe20000000000 */
[C---:B------:R-:W-:Y:S02]  /*08a0*/  FMUL R11, R19.reuse, R10 ;  /* 0x0000000a130b7220 */ /* 0x040fe40000400000 */
[----:B------:R-:W-:Y:S02]  /*08b0*/  FMUL R9, R19, R9 ;  /* 0x0000000913097220 */ /* 0x000fe40000400000 */
[C-C-:B----4-:R-:W-:Y:S02]  /*08c0*/  FFMA R10, R21.reuse, R11, R28.reuse ;  /* 0x0000000b150a7223 */ /* 0x150fe4000000001c */
[----:B------:R-:W-:-:S03]  /*08d0*/  FFMA R9, R21, R9, R28 ;  /* 0x0000000915097223 */ /* 0x000fc6000000001c */
[----:B------:R-:W-:Y:S01]  /*08e0*/  FSETP.GEU.AND P4, PT, R3, -R10, PT ;  /* 0x8000000a0300720b */ /* 0x000fe20003f8e000 */
[----:B------:R-:W-:Y:S02]  /*08f0*/  FADD R10, R10, R3 ;  /* 0x000000030a0a7221 */ /* 0x000fe40000000000 */
[----:B------:R-:W0:Y:S01]  /*0900*/  LDC.64 R2, c[0x0][0x210] ;  /* 0x00008400ff027b82 */ /* 0x000e220000000a00 */
[C---:B------:R-:W-:Y:S01]  /*0910*/  FMUL R8, R19.reuse, R8 ;  /* 0x0000000813087220 */ /* 0x040fe20000400000 */
[----:B------:R-:W-:Y:S01]  /*0920*/  FSETP.GEU.AND P5, PT, R0, -R9, PT ;  /* 0x800000090000720b */ /* 0x000fe20003fae000 */
[----:B------:R-:W-:Y:S01]  /*0930*/  FMUL R19, R19, R22 ;  /* 0x0000001613137220 */ /* 0x000fe20000400000 */
[----:B------:R-:W-:Y:S01]  /*0940*/  FADD R9, R9, R0 ;  /* 0x0000000009097221 */ /* 0x000fe20000000000 */
[--C-:B--2---:R-:W-:Y:S01]  /*0950*/  FADD R12, R12, -R24.reuse ;  /* 0x800000180c0c7221 */ /* 0x104fe20000000000 */
[--C-:B------:R-:W-:Y:S01]  /*0960*/  FADD R22, R15, -R24.reuse ;  /* 0x800000180f167221 */ /* 0x100fe20000000000 */
[----:B------:R-:W-:Y:S01]  /*0970*/  FADD R0, R13, -R24 ;  /* 0x800000180d007221 */ /* 0x000fe20000000000 */
[----:B------:R-:W-:Y:S01]  /*0980*/  FFMA R8, R21, R8, R28 ;  /* 0x0000000815087223 */ /* 0x000fe2000000001c */
[----:B------:R-:W-:Y:S01]  /*0990*/  FADD R14, R14, -R24 ;  /* 0x800000180e0e7221 */ /* 0x000fe20000000000 */
[C---:B------:R-:W-:Y:S01]  /*09a0*/  FMUL R12, R5.reuse, R12 ;  /* 0x0000000c050c7220 */ /* 0x040fe20000400000 */
[C---:B------:R-:W-:Y:S01]  /*09b0*/  FMUL R22, R5.reuse, R22 ;  /* 0x0000001605167220 */ /* 0x040fe20000400000 */
[C---:B------:R-:W-:Y:S01]  /*09c0*/  FMUL R0, R5.reuse, R0 ;  /* 0x0000000005007220 */ /* 0x040fe20000400000 */
[----:B------:R-:W-:Y:S01]  /*09d0*/  FMUL R14, R5, R14 ;  /* 0x0000000e050e7220 */ /* 0x000fe20000400000 */
[----:B------:R-:W-:Y:S01]  /*09e0*/  FSETP.GEU.AND P6, PT, R7, -R8, PT ;  /* 0x800000080700720b */ /* 0x000fe20003fce000 */
[----:B------:R-:W-:Y:S01]  /*09f0*/  FADD R8, R8, R7 ;  /* 0x0000000708087221 */ /* 0x000fe20000000000 */
[C-C-:B-----5:R-:W-:Y:S01]  /*0a00*/  FFMA R7, R23.reuse, R22, R25.reuse ;  /* 0x0000001617077223 */ /* 0x160fe20000000019 */
[C-C-:B------:R-:W-:Y:S01]  /*0a10*/  FFMA R5, R23.reuse, R12, R25.reuse ;  /* 0x0000000c17057223 */ /* 0x140fe20000000019 */
[C-C-:B------:R-:W-:Y:S01]  /*0a20*/  FFMA R0, R23.reuse, R0, R25.reuse ;  /* 0x0000000017007223 */ /* 0x140fe20000000019 */
[----:B------:R-:W-:Y:S01]  /*0a30*/  FFMA R23, R23, R14, R25 ;  /* 0x0000000e17177223 */ /* 0x000fe20000000019 */
[----:B------:R-:W-:Y:S01]  /*0a40*/  FFMA R21, R21, R19, R28 ;  /* 0x0000001315157223 */ /* 0x000fe2000000001c */
[----:B------:R-:W-:-:S02]  /*0a50*/  FSEL R8, R8, RZ, P6 ;  /* 0x000000ff08087208 */ /* 0x000fc40003000000 */
[----:B------:R-:W-:Y:S01]  /*0a60*/  FSETP.GEU.AND P1, PT, R16, -R5, PT ;  /* 0x800000051000720b */ /* 0x000fe20003f2e000 */
[----:B------:R-:W-:Y:S01]  /*0a70*/  FADD R5, R5, R16 ;  /* 0x0000001005057221 */ /* 0x000fe20000000000 */
[----:B------:R-:W-:Y:S01]  /*0a80*/  FSETP.GEU.AND P2, PT, R20, -R7, PT ;  /* 0x800000071400720b */ /* 0x000fe20003f4e000 */
[----:B------:R-:W-:Y:S01]  /*0a90*/  FADD R11, R21, R6 ;  /* 0x00000006150b7221 */ /* 0x000fe20000000000 */
[----:B------:R-:W-:Y:S01]  /*0aa0*/  FSETP.GEU.AND P0, PT, R17, -R0, PT ;  /* 0x800000001100720b */ /* 0x000fe20003f0e000 */
[----:B------:R-:W-:Y:S01]  /*0ab0*/  FADD R7, R7, R20 ;  /* 0x0000001407077221 */ /* 0x000fe20000000000 */
[----:B------:R-:W-:Y:S01]  /*0ac0*/  FSETP.GEU.AND P6, PT, R18, -R23, PT ;  /* 0x800000171200720b */ /* 0x000fe20003fce000 */
[----:B------:R-:W-:Y:S01]  /*0ad0*/  FADD R0, R0, R17 ;  /* 0x0000001100007221 */ /* 0x000fe20000000000 */
[----:B------:R-:W-:Y:S01]  /*0ae0*/  FADD R18, R23, R18 ;  /* 0x0000001217127221 */ /* 0x000fe20000000000 */
[----:B------:R-:W-:Y:S01]  /*0af0*/  FSETP.GEU.AND P3, PT, R6, -R21, PT ;  /* 0x800000150600720b */ /* 0x000fe20003f6e000 */
[----:B0-----:R-:W-:Y:S01]  /*0b00*/  IMAD.WIDE R2, R4, 0x4, R2 ;  /* 0x0000000404027825 */ /* 0x001fe200078e0202 */
[----:B------:R-:W-:-:S02]  /*0b10*/  FSEL R4, R5, RZ, P1 ;  /* 0x000000ff05047208 */ /* 0x000fc40000800000 */
[----:B------:R-:W-:Y:S02]  /*0b20*/  FSEL R9, R9, RZ, P5 ;  /* 0x000000ff09097208 */ /* 0x000fe40002800000 */
[----:B------:R-:W-:Y:S02]  /*0b30*/  FSEL R10, R10, RZ, P4 ;  /* 0x000000ff0a0a7208 */ /* 0x000fe40002000000 */
[----:B------:R-:W-:Y:S02]  /*0b40*/  FSEL R11, R11, RZ, P3 ;  /* 0x000000ff0b0b7208 */ /* 0x000fe40001800000 */
[----:B------:R-:W-:Y:S02]  /*0b50*/  FSEL R7, R7, RZ, P2 ;  /* 0x000000ff07077208 */ /* 0x000fe40001000000 */
[----:B------:R-:W-:Y:S02]  /*0b60*/  FSEL R5, R0, RZ, P0 ;  /* 0x000000ff00057208 */ /* 0x000fe40000000000 */
[----:B------:R-:W-:Y:S01]  /*0b70*/  FSEL R6, R18, RZ, P6 ;  /* 0x000000ff12067208 */ /* 0x000fe20003000000 */
[----:B------:R-:W-:Y:S04]  /*0b80*/  STG.E.128 desc[UR4][R2.64], R8 ;  /* 0x0000000802007986 */ /* 0x000fe8000c101d04 */
[----:B------:R-:W-:Y:S01]  /*0b90*/  STG.E.128 desc[UR4][R2.64+0x800], R4 ;  /* 0x0008000402007986 */ /* 0x000fe2000c101d04 */
[----:B------:R-:W-:Y:S05]  /*0ba0*/  EXIT ;  /* 0x000000000000794d */ /* 0x000fea0003800000 */
.L_x_0:
[----:B------:R-:W-:-:S00]  /*0bb0*/  BRA `(.L_x_0) ;  /* 0xfffffffc00fc7947 */ /* 0x000fc0000383ffff */
[----:B------:R-:W-:-:S00]  /*0bc0*/  NOP ;  /* 0x0000000000007918 */ /* 0x000fc00000000000 */
        /* <DEDUP_REMOVED lines=11> */
.L_x_1:


//--------------------- .nv.global.init           --------------------------
	.section	.nv.global.init,"aw",@progbits
.nv.global.init:
	.type		_$_str,@object
	.size		_$_str,(_$_str_$_2 - _$_str)
_$_str:
        /*0000*/ 	.byte	0x5f, 0x5f, 0x43, 0x55, 0x44, 0x41, 0x5f, 0x46, 0x54, 0x5a, 0x00
	.type		_$_str_$_2,@object
	.size		_$_str_$_2,(.L_1 - _$_str_$_2)
_$_str_$_2:
        /*000b*/ 	.byte	0x5f, 0x5f, 0x43, 0x55, 0x44, 0x41, 0x5f, 0x50, 0x52, 0x45, 0x43, 0x5f, 0x53, 0x51, 0x52, 0x54
        /*001b*/ 	.byte	0x00
.L_1:


//--------------------- .nv.constant0.triton_poi_fused__native_batch_norm_legit_no_training_add_relu_32 --------------------------
	.section	.nv.constant0.triton_poi_fused__native_batch_norm_legit_no_training_add_relu_32,"a",@progbits
	.sectionflags	@""
	.align	4
.nv.constant0.triton_poi_fused__native_batch_norm_legit_no_training_add_relu_32:
	.zero		620
